//
// Generated by NVIDIA NVVM Compiler
//
// Compiler Build ID: CL-36424714
// Cuda compilation tools, release 13.0, V13.0.88
// Based on NVVM 20.0.0
//

.version 9.0
.target sm_100
.address_size 64

	// .globl	_Z16copy_atom_kernelPfS_i
.extern .shared .align 16 .b8 shared_mem[];

.visible .entry _Z16copy_atom_kernelPfS_i(
	.param .u64 .ptr .align 1 _Z16copy_atom_kernelPfS_i_param_0,
	.param .u64 .ptr .align 1 _Z16copy_atom_kernelPfS_i_param_1,
	.param .u32 _Z16copy_atom_kernelPfS_i_param_2
)
{
	.reg .pred 	%p<2>;
	.reg .b32 	%r<6>;
	.reg .b32 	%f<2>;
	.reg .b64 	%rd<8>;

	ld.param.u64 	%rd1, [_Z16copy_atom_kernelPfS_i_param_0];
	ld.param.u64 	%rd2, [_Z16copy_atom_kernelPfS_i_param_1];
	ld.param.u32 	%r2, [_Z16copy_atom_kernelPfS_i_param_2];
	mov.u32 	%r3, %tid.x;
	mov.u32 	%r4, %ctaid.x;
	mov.u32 	%r5, %ntid.x;
	mad.lo.s32 	%r1, %r4, %r5, %r3;
	setp.ge.s32 	%p1, %r1, %r2;
	@%p1 bra 	$L__BB0_2;
	cvta.to.global.u64 	%rd3, %rd1;
	cvta.to.global.u64 	%rd4, %rd2;
	mul.wide.s32 	%rd5, %r1, 4;
	add.s64 	%rd6, %rd3, %rd5;
	ld.global.f32 	%f1, [%rd6];
	add.s64 	%rd7, %rd4, %rd5;
	st.global.f32 	[%rd7], %f1;
$L__BB0_2:
	ret;

}
	// .globl	_Z17tiled_copy_kernelPfS_i
.visible .entry _Z17tiled_copy_kernelPfS_i(
	.param .u64 .ptr .align 1 _Z17tiled_copy_kernelPfS_i_param_0,
	.param .u64 .ptr .align 1 _Z17tiled_copy_kernelPfS_i_param_1,
	.param .u32 _Z17tiled_copy_kernelPfS_i_param_2
)
{
	.reg .pred 	%p<4>;
	.reg .b32 	%r<14>;
	.reg .b32 	%f<2>;
	.reg .b64 	%rd<5>;

	ld.param.u64 	%rd1, [_Z17tiled_copy_kernelPfS_i_param_0];
	ld.param.u32 	%r2, [_Z17tiled_copy_kernelPfS_i_param_2];
	mov.u32 	%r3, %tid.x;
	mov.u32 	%r4, %ctaid.x;
	mov.u32 	%r5, %ntid.x;
	mad.lo.s32 	%r1, %r4, %r5, %r3;
	setp.ge.s32 	%p1, %r1, %r2;
	setp.gt.s32 	%p2, %r1, 255;
	or.pred  	%p3, %p2, %p1;
	@%p3 bra 	$L__BB1_2;
	cvta.to.global.u64 	%rd2, %rd1;
	mul.wide.s32 	%rd3, %r1, 4;
	add.s64 	%rd4, %rd2, %rd3;
	ld.global.nc.f32 	%f1, [%rd4];
	shr.s32 	%r6, %r1, 31;
	shr.u32 	%r7, %r6, 29;
	add.s32 	%r8, %r1, %r7;
	and.b32  	%r9, %r8, 1073741816;
	sub.s32 	%r10, %r1, %r9;
	shl.b32 	%r11, %r10, 2;
	mov.u32 	%r12, shared_mem;
	add.s32 	%r13, %r12, %r11;
	st.shared.f32 	[%r13], %f1;
$L__BB1_2:
	ret;

}
	// .globl	_Z21optimized_copy_kernelPfS_i
.visible .entry _Z21optimized_copy_kernelPfS_i(
	.param .u64 .ptr .align 1 _Z21optimized_copy_kernelPfS_i_param_0,
	.param .u64 .ptr .align 1 _Z21optimized_copy_kernelPfS_i_param_1,
	.param .u32 _Z21optimized_copy_kernelPfS_i_param_2
)
{
	.reg .pred 	%p<3>;
	.reg .b32 	%r<7>;
	.reg .b32 	%f<6>;
	.reg .b64 	%rd<11>;

	ld.param.u64 	%rd3, [_Z21optimized_copy_kernelPfS_i_param_0];
	ld.param.u64 	%rd4, [_Z21optimized_copy_kernelPfS_i_param_1];
	ld.param.u32 	%r2, [_Z21optimized_copy_kernelPfS_i_param_2];
	cvta.to.global.u64 	%rd1, %rd4;
	cvta.to.global.u64 	%rd2, %rd3;
	mov.u32 	%r3, %tid.x;
	mov.u32 	%r4, %ctaid.x;
	mov.u32 	%r5, %ntid.x;
	mad.lo.s32 	%r1, %r4, %r5, %r3;
	setp.ge.s32 	%p1, %r1, %r2;
	@%p1 bra 	$L__BB2_4;
	add.s32 	%r6, %r1, 3;
	setp.ge.s32 	%p2, %r6, %r2;
	@%p2 bra 	$L__BB2_3;
	mul.wide.s32 	%rd8, %r1, 4;
	add.s64 	%rd9, %rd2, %rd8;
	ld.global.f32 	%f2, [%rd9];
	add.s64 	%rd10, %rd1, %rd8;
	st.global.f32 	[%rd10], %f2;
	ld.global.f32 	%f3, [%rd9+4];
	st.global.f32 	[%rd10+4], %f3;
	ld.global.f32 	%f4, [%rd9+8];
	st.global.f32 	[%rd10+8], %f4;
	ld.global.f32 	%f5, [%rd9+12];
	st.global.f32 	[%rd10+12], %f5;
	bra.uni 	$L__BB2_4;
$L__BB2_3:
	mul.wide.s32 	%rd5, %r1, 4;
	add.s64 	%rd6, %rd2, %rd5;
	ld.global.f32 	%f1, [%rd6];
	add.s64 	%rd7, %rd1, %rd5;
	st.global.f32 	[%rd7], %f1;
$L__BB2_4:
	ret;

}


// ===== COMPILED SASS (sm_100) =====

	.target	sm_100

	.elftype	@"ET_EXEC"


//--------------------- .note.nv.tkinfo           --------------------------
	.section	.note.nv.tkinfo,"",@"SHT_NOTE"
	.sectionflags	@"SHF_NOTE_NV_TKINFO"
	.tkinfo
        /*0018*/ 	.word	0x00000002
        /*0030*/ 	.string	""
        /*0030*/ 	.string	"ptxas"
        /*0030*/ 	.string	"Cuda compilation tools, release 13.0, V13.0.88"
        /*0030*/ 	.string	"Build cuda_13.0.r13.0/compiler.36424714_0"
        /*0030*/ 	.string	"-arch sm_100 -m 64 "



//--------------------- .note.nv.cuinfo           --------------------------
	.section	.note.nv.cuinfo,"",@"SHT_NOTE"
	.sectionflags	@"SHF_NOTE_NV_CUINFO"
        /*0018*/ 	.short	0x0002
        /*001a*/ 	.short	0x0064
        /*001c*/ 	.short	0x0082
	.zero		2


//--------------------- .nv.info                  --------------------------
	.section	.nv.info,"",@"SHT_CUDA_INFO"
	.align	4


	//----- nvinfo : EIATTR_REGCOUNT
	.align		4
        /*0000*/ 	.byte	0x04, 0x2f
        /*0002*/ 	.short	(.L_1 - .L_0)
	.align		4
.L_0:
        /*0004*/ 	.word	index@(_Z16copy_atom_kernelPfS_i)
        /*0008*/ 	.word	0x0000000a


	//----- nvinfo : EIATTR_FRAME_SIZE
	.align		4
.L_1:
        /*000c*/ 	.byte	0x04, 0x11
        /*000e*/ 	.short	(.L_3 - .L_2)
	.align		4
.L_2:
        /*0010*/ 	.word	index@(_Z16copy_atom_kernelPfS_i)
        /*0014*/ 	.word	0x00000000


	//----- nvinfo : EIATTR_REGCOUNT
	.align		4
.L_3:
        /*0018*/ 	.byte	0x04, 0x2f
        /*001a*/ 	.short	(.L_5 - .L_4)
	.align		4
.L_4:
        /*001c*/ 	.word	index@(_Z17tiled_copy_kernelPfS_i)
        /*0020*/ 	.word	0x00000008


	//----- nvinfo : EIATTR_FRAME_SIZE
	.align		4
.L_5:
        /*0024*/ 	.byte	0x04, 0x11
        /*0026*/ 	.short	(.L_7 - .L_6)
	.align		4
.L_6:
        /*0028*/ 	.word	index@(_Z17tiled_copy_kernelPfS_i)
        /*002c*/ 	.word	0x00000000


	//----- nvinfo : EIATTR_REGCOUNT
	.align		4
.L_7:
        /*0030*/ 	.byte	0x04, 0x2f
        /*0032*/ 	.short	(.L_9 - .L_8)
	.align		4
.L_8:
        /*0034*/ 	.word	index@(_Z21optimized_copy_kernelPfS_i)
        /*0038*/ 	.word	0x00000010


	//----- nvinfo : EIATTR_FRAME_SIZE
	.align		4
.L_9:
        /*003c*/ 	.byte	0x04, 0x11
        /*003e*/ 	.short	(.L_11 - .L_10)
	.align		4
.L_10:
        /*0040*/ 	.word	index@(_Z21optimized_copy_kernelPfS_i)
        /*0044*/ 	.word	0x00000000


	//----- nvinfo : EIATTR_MIN_STACK_SIZE
	.align		4
.L_11:
        /*0048*/ 	.byte	0x04, 0x12
        /*004a*/ 	.short	(.L_13 - .L_12)
	.align		4
.L_12:
        /*004c*/ 	.word	index@(_Z21optimized_copy_kernelPfS_i)
        /*0050*/ 	.word	0x00000000


	//----- nvinfo : EIATTR_MIN_STACK_SIZE
	.align		4
.L_13:
        /*0054*/ 	.byte	0x04, 0x12
        /*0056*/ 	.short	(.L_15 - .L_14)
	.align		4
.L_14:
        /*0058*/ 	.word	index@(_Z17tiled_copy_kernelPfS_i)
        /*005c*/ 	.word	0x00000000


	//----- nvinfo : EIATTR_MIN_STACK_SIZE
	.align		4
.L_15:
        /*0060*/ 	.byte	0x04, 0x12
        /*0062*/ 	.short	(.L_17 - .L_16)
	.align		4
.L_16:
        /*0064*/ 	.word	index@(_Z16copy_atom_kernelPfS_i)
        /*0068*/ 	.word	0x00000000
.L_17:


//--------------------- .nv.compat                --------------------------
	.section	.nv.compat,"",@"SHT_CUDA_COMPAT_INFO"
	.align	4
        /*0000*/ 	.byte	0x02, 0x09, 0x00, 0x00, 0x02, 0x02, 0x01, 0x00, 0x02, 0x05, 0x05, 0x00, 0x03, 0x07, 0x01, 0x01
        /*0010*/ 	.byte	0x02, 0x03, 0x00, 0x00, 0x02, 0x06, 0x01, 0x00, 0x04, 0x0b, 0x08, 0x00, 0x09, 0x00, 0x00, 0x00
        /*0020*/ 	.byte	0x00, 0x00, 0x00, 0x00


//--------------------- .nv.info._Z21optimized_copy_kernelPfS_i --------------------------
	.section	.nv.info._Z21optimized_copy_kernelPfS_i,"",@"SHT_CUDA_INFO"
	.sectionflags	@""
	.align	4


	//----- nvinfo : EIATTR_CUDA_API_VERSION
	.align		4
        /*0000*/ 	.byte	0x04, 0x37
        /*0002*/ 	.short	(.L_19 - .L_18)
.L_18:
        /*0004*/ 	.word	0x00000082


	//----- nvinfo : EIATTR_KPARAM_INFO
	.align		4
.L_19:
        /*0008*/ 	.byte	0x04, 0x17
        /*000a*/ 	.short	(.L_21 - .L_20)
.L_20:
        /*000c*/ 	.word	0x00000000
        /*0010*/ 	.short	0x0002
        /*0012*/ 	.short	0x0010
        /*0014*/ 	.byte	0x00, 0xf0, 0x11, 0x00


	//----- nvinfo : EIATTR_KPARAM_INFO
	.align		4
.L_21:
        /*0018*/ 	.byte	0x04, 0x17
        /*001a*/ 	.short	(.L_23 - .L_22)
.L_22:
        /*001c*/ 	.word	0x00000000
        /*0020*/ 	.short	0x0001
        /*0022*/ 	.short	0x0008
        /*0024*/ 	.byte	0x00, 0xf5, 0x21, 0x00


	//----- nvinfo : EIATTR_KPARAM_INFO
	.align		4
.L_23:
        /*0028*/ 	.byte	0x04, 0x17
        /*002a*/ 	.short	(.L_25 - .L_24)
.L_24:
        /*002c*/ 	.word	0x00000000
        /*0030*/ 	.short	0x0000
        /*0032*/ 	.short	0x0000
        /*0034*/ 	.byte	0x00, 0xf5, 0x21, 0x00


	//----- nvinfo : EIATTR_SPARSE_MMA_MASK
	.align		4
.L_25:
        /*0038*/ 	.byte	0x03, 0x50
        /*003a*/ 	.short	0x0000


	//----- nvinfo : EIATTR_MAXREG_COUNT
	.align		4
        /*003c*/ 	.byte	0x03, 0x1b
        /*003e*/ 	.short	0x00ff


	//----- nvinfo : EIATTR_MERCURY_ISA_VERSION
	.align		4
        /*0040*/ 	.byte	0x03, 0x5f
        /*0042*/ 	.short	0x0101


	//----- nvinfo : EIATTR_VRC_CTA_INIT_COUNT
	.align		4
        /*0044*/ 	.byte	0x02, 0x4a
	.zero		1
	.zero		1


	//----- nvinfo : EIATTR_EXIT_INSTR_OFFSETS
	.align		4
        /*0048*/ 	.byte	0x04, 0x1c
        /*004a*/ 	.short	(.L_27 - .L_26)


	//   ....[0]....
.L_26:
        /*004c*/ 	.word	0x00000070


	//   ....[1]....
        /*0050*/ 	.word	0x00000180


	//   ....[2]....
        /*0054*/ 	.word	0x000001f0


	//----- nvinfo : EIATTR_CRS_STACK_SIZE
	.align		4
.L_27:
        /*0058*/ 	.byte	0x04, 0x1e
        /*005a*/ 	.short	(.L_29 - .L_28)
.L_28:
        /*005c*/ 	.word	0x00000000


	//----- nvinfo : EIATTR_CBANK_PARAM_SIZE
	.align		4
.L_29:
        /*0060*/ 	.byte	0x03, 0x19
        /*0062*/ 	.short	0x0014


	//----- nvinfo : EIATTR_PARAM_CBANK
	.align		4
        /*0064*/ 	.byte	0x04, 0x0a
        /*0066*/ 	.short	(.L_31 - .L_30)
	.align		4
.L_30:
        /*0068*/ 	.word	index@(.nv.constant0._Z21optimized_copy_kernelPfS_i)
        /*006c*/ 	.short	0x0380
        /*006e*/ 	.short	0x0014


	//----- nvinfo : EIATTR_SW_WAR
	.align		4
.L_31:
        /*0070*/ 	.byte	0x04, 0x36
        /*0072*/ 	.short	(.L_33 - .L_32)
.L_32:
        /*0074*/ 	.word	0x00000008
.L_33:


//--------------------- .nv.info._Z17tiled_copy_kernelPfS_i --------------------------
	.section	.nv.info._Z17tiled_copy_kernelPfS_i,"",@"SHT_CUDA_INFO"
	.sectionflags	@""
	.align	4


	//----- nvinfo : EIATTR_CUDA_API_VERSION
	.align		4
        /*0000*/ 	.byte	0x04, 0x37
        /*0002*/ 	.short	(.L_35 - .L_34)
.L_34:
        /*0004*/ 	.word	0x00000082


	//----- nvinfo : EIATTR_KPARAM_INFO
	.align		4
.L_35:
        /*0008*/ 	.byte	0x04, 0x17
        /*000a*/ 	.short	(.L_37 - .L_36)
.L_36:
        /*000c*/ 	.word	0x00000000
        /*0010*/ 	.short	0x0002
        /*0012*/ 	.short	0x0010
        /*0014*/ 	.byte	0x00, 0xf0, 0x11, 0x00


	//----- nvinfo : EIATTR_KPARAM_INFO
	.align		4
.L_37:
        /*0018*/ 	.byte	0x04, 0x17
        /*001a*/ 	.short	(.L_39 - .L_38)
.L_38:
        /*001c*/ 	.word	0x00000000
        /*0020*/ 	.short	0x0001
        /*0022*/ 	.short	0x0008
        /*0024*/ 	.byte	0x00, 0xf5, 0x21, 0x00


	//----- nvinfo : EIATTR_KPARAM_INFO
	.align		4
.L_39:
        /*0028*/ 	.byte	0x04, 0x17
        /*002a*/ 	.short	(.L_41 - .L_40)
.L_40:
        /*002c*/ 	.word	0x00000000
        /*0030*/ 	.short	0x0000
        /*0032*/ 	.short	0x0000
        /*0034*/ 	.byte	0x00, 0xf5, 0x21, 0x00


	//----- nvinfo : EIATTR_SPARSE_MMA_MASK
	.align		4
.L_41:
        /*0038*/ 	.byte	0x03, 0x50
        /*003a*/ 	.short	0x0000


	//----- nvinfo : EIATTR_MAXREG_COUNT
	.align		4
        /*003c*/ 	.byte	0x03, 0x1b
        /*003e*/ 	.short	0x00ff


	//----- nvinfo : EIATTR_MERCURY_ISA_VERSION
	.align		4
        /*0040*/ 	.byte	0x03, 0x5f
        /*0042*/ 	.short	0x0101


	//----- nvinfo : EIATTR_VRC_CTA_INIT_COUNT
	.align		4
        /*0044*/ 	.byte	0x02, 0x4a
	.zero		1
	.zero		1


	//----- nvinfo : EIATTR_EXIT_INSTR_OFFSETS
	.align		4
        /*0048*/ 	.byte	0x04, 0x1c
        /*004a*/ 	.short	(.L_43 - .L_42)


	//   ....[0]....
.L_42:
        /*004c*/ 	.word	0x00000080


	//   ....[1]....
        /*0050*/ 	.word	0x00000160


	//----- nvinfo : EIATTR_CBANK_PARAM_SIZE
	.align		4
.L_43:
        /*0054*/ 	.byte	0x03, 0x19
        /*0056*/ 	.short	0x0014


	//----- nvinfo : EIATTR_PARAM_CBANK
	.align		4
        /*0058*/ 	.byte	0x04, 0x0a
        /*005a*/ 	.short	(.L_45 - .L_44)
	.align		4
.L_44:
        /*005c*/ 	.word	index@(.nv.constant0._Z17tiled_copy_kernelPfS_i)
        /*0060*/ 	.short	0x0380
        /*0062*/ 	.short	0x0014


	//----- nvinfo : EIATTR_SW_WAR
	.align		4
.L_45:
        /*0064*/ 	.byte	0x04, 0x36
        /*0066*/ 	.short	(.L_47 - .L_46)
.L_46:
        /*0068*/ 	.word	0x00000008
.L_47:


//--------------------- .nv.info._Z16copy_atom_kernelPfS_i --------------------------
	.section	.nv.info._Z16copy_atom_kernelPfS_i,"",@"SHT_CUDA_INFO"
	.sectionflags	@""
	.align	4


	//----- nvinfo : EIATTR_CUDA_API_VERSION
	.align		4
        /*0000*/ 	.byte	0x04, 0x37
        /*0002*/ 	.short	(.L_49 - .L_48)
.L_48:
        /*0004*/ 	.word	0x00000082


	//----- nvinfo : EIATTR_KPARAM_INFO
	.align		4
.L_49:
        /*0008*/ 	.byte	0x04, 0x17
        /*000a*/ 	.short	(.L_51 - .L_50)
.L_50:
        /*000c*/ 	.word	0x00000000
        /*0010*/ 	.short	0x0002
        /*0012*/ 	.short	0x0010
        /*0014*/ 	.byte	0x00, 0xf0, 0x11, 0x00


	//----- nvinfo : EIATTR_KPARAM_INFO
	.align		4
.L_51:
        /*0018*/ 	.byte	0x04, 0x17
        /*001a*/ 	.short	(.L_53 - .L_52)
.L_52:
        /*001c*/ 	.word	0x00000000
        /*0020*/ 	.short	0x0001
        /*0022*/ 	.short	0x0008
        /*0024*/ 	.byte	0x00, 0xf5, 0x21, 0x00


	//----- nvinfo : EIATTR_KPARAM_INFO
	.align		4
.L_53:
        /*0028*/ 	.byte	0x04, 0x17
        /*002a*/ 	.short	(.L_55 - .L_54)
.L_54:
        /*002c*/ 	.word	0x00000000
        /*0030*/ 	.short	0x0000
        /*0032*/ 	.short	0x0000
        /*0034*/ 	.byte	0x00, 0xf5, 0x21, 0x00


	//----- nvinfo : EIATTR_SPARSE_MMA_MASK
	.align		4
.L_55:
        /*0038*/ 	.byte	0x03, 0x50
        /*003a*/ 	.short	0x0000


	//----- nvinfo : EIATTR_MAXREG_COUNT
	.align		4
        /*003c*/ 	.byte	0x03, 0x1b
        /*003e*/ 	.short	0x00ff


	//----- nvinfo : EIATTR_MERCURY_ISA_VERSION
	.align		4
        /*0040*/ 	.byte	0x03, 0x5f
        /*0042*/ 	.short	0x0101


	//----- nvinfo : EIATTR_VRC_CTA_INIT_COUNT
	.align		4
        /*0044*/ 	.byte	0x02, 0x4a
	.zero		1
	.zero		1


	//----- nvinfo : EIATTR_EXIT_INSTR_OFFSETS
	.align		4
        /*0048*/ 	.byte	0x04, 0x1c
        /*004a*/ 	.short	(.L_57 - .L_56)


	//   ....[0]....
.L_56:
        /*004c*/ 	.word	0x00000070


	//   ....[1]....
        /*0050*/ 	.word	0x000000f0


	//----- nvinfo : EIATTR_CBANK_PARAM_SIZE
	.align		4
.L_57:
        /*0054*/ 	.byte	0x03, 0x19
        /*0056*/ 	.short	0x0014


	//----- nvinfo : EIATTR_PARAM_CBANK
	.align		4
        /*0058*/ 	.byte	0x04, 0x0a
        /*005a*/ 	.short	(.L_59 - .L_58)
	.align		4
.L_58:
        /*005c*/ 	.word	index@(.nv.constant0._Z16copy_atom_kernelPfS_i)
        /*0060*/ 	.short	0x0380
        /*0062*/ 	.short	0x0014


	//----- nvinfo : EIATTR_SW_WAR
	.align		4
.L_59:
        /*0064*/ 	.byte	0x04, 0x36
        /*0066*/ 	.short	(.L_61 - .L_60)
.L_60:
        /*0068*/ 	.word	0x00000008
.L_61:


//--------------------- .nv.callgraph             --------------------------
	.section	.nv.callgraph,"",@"SHT_CUDA_CALLGRAPH"
	.align	4
	.sectionentsize	8
	.align		4
        /*0000*/ 	.word	0x00000000
	.align		4
        /*0004*/ 	.word	0xffffffff
	.align		4
        /*0008*/ 	.word	0x00000000
	.align		4
        /*000c*/ 	.word	0xfffffffe
	.align		4
        /*0010*/ 	.word	0x00000000
	.align		4
        /*0014*/ 	.word	0xfffffffd
	.align		4
        /*0018*/ 	.word	0x00000000
	.align		4
        /*001c*/ 	.word	0xfffffffc


//--------------------- .text._Z21optimized_copy_kernelPfS_i --------------------------
	.section	.text._Z21optimized_copy_kernelPfS_i,"ax",@progbits
	.align	128
        .global         _Z21optimized_copy_kernelPfS_i
        .type           _Z21optimized_copy_kernelPfS_i,@function
        .size           _Z21optimized_copy_kernelPfS_i,(.L_x_4 - _Z21optimized_copy_kernelPfS_i)
        .other          _Z21optimized_copy_kernelPfS_i,@"STO_CUDA_ENTRY STV_DEFAULT"
_Z21optimized_copy_kernelPfS_i:
.text._Z21optimized_copy_kernelPfS_i:
[----:B------:R-:W-:Y:S01]  /*0000*/  LDC R1, c[0x0][0x37c] ;  /* 0x0000df00ff017b82 */ /* 0x000fe20000000800 */
[----:B------:R-:W0:Y:S07]  /*0010*/  S2R R7, SR_TID.X ;  /* 0x0000000000077919 */ /* 0x000e2e0000002100 */
[----:B------:R-:W0:Y:S01]  /*0020*/  S2UR UR4, SR_CTAID.X ;  /* 0x00000000000479c3 */ /* 0x000e220000002500 */
[----:B------:R-:W1:Y:S07]  /*0030*/  LDCU UR5, c[0x0][0x390] ;  /* 0x00007200ff0577ac */ /* 0x000e6e0008000800 */
[----:B------:R-:W0:Y:S02]  /*0040*/  LDC R0, c[0x0][0x360] ;  /* 0x0000d800ff007b82 */ /* 0x000e240000000800 */
[----:B0-----:R-:W-:-:S05]  /*0050*/  IMAD R7, R0, UR4, R7 ;  /* 0x0000000400077c24 */ /* 0x001fca000f8e0207 */
[----:B-1----:R-:W-:-:S13]  /*0060*/  ISETP.GE.AND P0, PT, R7, UR5, PT ;  /* 0x0000000507007c0c */ /* 0x002fda000bf06270 */
[----:B------:R-:W-:Y:S05]  /*0070*/  @P0 EXIT ;  /* 0x000000000000094d */ /* 0x000fea0003800000 */
[----:B------:R-:W-:-:S04]  /*0080*/  IADD3 R0, PT, PT, R7, 0x3, RZ ;  /* 0x0000000307007810 */ /* 0x000fc80007ffe0ff */
[----:B------:R-:W-:Y:S01]  /*0090*/  ISETP.GE.AND P0, PT, R0, UR5, PT ;  /* 0x0000000500007c0c */ /* 0x000fe2000bf06270 */
[----:B------:R-:W0:-:S12]  /*00a0*/  LDCU.64 UR4, c[0x0][0x358] ;  /* 0x00006b00ff0477ac */ /* 0x000e180008000a00 */
[----:B------:R-:W-:Y:S05]  /*00b0*/  @P0 BRA `(.L_x_0) ;  /* 0x0000000000340947 */ /* 0x000fea0003800000 */
[----:B------:R-:W1:Y:S08]  /*00c0*/  LDC.64 R2, c[0x0][0x380] ;  /* 0x0000e000ff027b82 */ /* 0x000e700000000a00 */
[----:B------:R-:W2:Y:S01]  /*00d0*/  LDC.64 R4, c[0x0][0x388] ;  /* 0x0000e200ff047b82 */ /* 0x000ea20000000a00 */
[----:B-1----:R-:W-:-:S05]  /*00e0*/  IMAD.WIDE R2, R7, 0x4, R2 ;  /* 0x0000000407027825 */ /* 0x002fca00078e0202 */
[----:B0-----:R-:W3:Y:S01]  /*00f0*/  LDG.E R9, desc[UR4][R2.64] ;  /* 0x0000000402097981 */ /* 0x001ee2000c1e1900 */
[----:B--2---:R-:W-:-:S05]  /*0100*/  IMAD.WIDE R4, R7, 0x4, R4 ;  /* 0x0000000407047825 */ /* 0x004fca00078e0204 */
[----:B---3--:R-:W-:Y:S04]  /*0110*/  STG.E desc[UR4][R4.64], R9 ;  /* 0x0000000904007986 */ /* 0x008fe8000c101904 */
[----:B------:R-:W2:Y:S04]  /*0120*/  LDG.E R7, desc[UR4][R2.64+0x4] ;  /* 0x0000040402077981 */ /* 0x000ea8000c1e1900 */
[----:B--2---:R-:W-:Y:S04]  /*0130*/  STG.E desc[UR4][R4.64+0x4], R7 ;  /* 0x0000040704007986 */ /* 0x004fe8000c101904 */
[----:B------:R-:W2:Y:S04]  /*0140*/  LDG.E R11, desc[UR4][R2.64+0x8] ;  /* 0x00000804020b7981 */ /* 0x000ea8000c1e1900 */
[----:B--2---:R-:W-:Y:S04]  /*0150*/  STG.E desc[UR4][R4.64+0x8], R11 ;  /* 0x0000080b04007986 */ /* 0x004fe8000c101904 */
[----:B------:R-:W2:Y:S04]  /*0160*/  LDG.E R13, desc[UR4][R2.64+0xc] ;  /* 0x00000c04020d7981 */ /* 0x000ea8000c1e1900 */
[----:B--2---:R-:W-:Y:S01]  /*0170*/  STG.E desc[UR4][R4.64+0xc], R13 ;  /* 0x00000c0d04007986 */ /* 0x004fe2000c101904 */
[----:B------:R-:W-:Y:S05]  /*0180*/  EXIT ;  /* 0x000000000000794d */ /* 0x000fea0003800000 */
.L_x_0:
[----:B------:R-:W1:Y:S08]  /*0190*/  LDC.64 R2, c[0x0][0x380] ;  /* 0x0000e000ff027b82 */ /* 0x000e700000000a00 */
[----:B------:R-:W2:Y:S01]  /*01a0*/  LDC.64 R4, c[0x0][0x388] ;  /* 0x0000e200ff047b82 */ /* 0x000ea20000000a00 */
[----:B-1----:R-:W-:-:S06]  /*01b0*/  IMAD.WIDE R2, R7, 0x4, R2 ;  /* 0x0000000407027825 */ /* 0x002fcc00078e0202 */
[----:B0-----:R-:W3:Y:S01]  /*01c0*/  LDG.E R3, desc[UR4][R2.64] ;  /* 0x0000000402037981 */ /* 0x001ee2000c1e1900 */
[----:B--2---:R-:W-:-:S05]  /*01d0*/  IMAD.WIDE R4, R7, 0x4, R4 ;  /* 0x0000000407047825 */ /* 0x004fca00078e0204 */
[----:B---3--:R-:W-:Y:S01]  /*01e0*/  STG.E desc[UR4][R4.64], R3 ;  /* 0x0000000304007986 */ /* 0x008fe2000c101904 */
[----:B------:R-:W-:Y:S05]  /*01f0*/  EXIT ;  /* 0x000000000000794d */ /* 0x000fea0003800000 */
.L_x_1:
[----:B------:R-:W-:-:S00]  /*0200*/  BRA `(.L_x_1) ;  /* 0xfffffffc00fc7947 */ /* 0x000fc0000383ffff */
[----:B------:R-:W-:-:S00]  /*0210*/  NOP ;  /* 0x0000000000007918 */ /* 0x000fc00000000000 */
        /* <DEDUP_REMOVED lines=14> */
.L_x_4:


//--------------------- .text._Z17tiled_copy_kernelPfS_i --------------------------
	.section	.text._Z17tiled_copy_kernelPfS_i,"ax",@progbits
	.align	128
        .global         _Z17tiled_copy_kernelPfS_i
        .type           _Z17tiled_copy_kernelPfS_i,@function
        .size           _Z17tiled_copy_kernelPfS_i,(.L_x_5 - _Z17tiled_copy_kernelPfS_i)
        .other          _Z17tiled_copy_kernelPfS_i,@"STO_CUDA_ENTRY STV_DEFAULT"
_Z17tiled_copy_kernelPfS_i:
.text._Z17tiled_copy_kernelPfS_i:
[----:B------:R-:W-:Y:S01]  /*0000*/  LDC R1, c[0x0][0x37c] ;  /* 0x0000df00ff017b82 */ /* 0x000fe20000000800 */
[----:B------:R-:W0:Y:S07]  /*0010*/  S2R R5, SR_TID.X ;  /* 0x0000000000057919 */ /* 0x000e2e0000002100 */
[----:B------:R-:W0:Y:S01]  /*0020*/  S2UR UR4, SR_CTAID.X ;  /* 0x00000000000479c3 */ /* 0x000e220000002500 */
[----:B------:R-:W1:Y:S07]  /*0030*/  LDCU UR5, c[0x0][0x390] ;  /* 0x00007200ff0577ac */ /* 0x000e6e0008000800 */
[----:B------:R-:W0:Y:S02]  /*0040*/  LDC R0, c[0x0][0x360] ;  /* 0x0000d800ff007b82 */ /* 0x000e240000000800 */
[----:B0-----:R-:W-:-:S05]  /*0050*/  IMAD R5, R0, UR4, R5 ;  /* 0x0000000400057c24 */ /* 0x001fca000f8e0205 */
[----:B-1----:R-:W-:-:S04]  /*0060*/  ISETP.GE.AND P0, PT, R5, UR5, PT ;  /* 0x0000000505007c0c */ /* 0x002fc8000bf06270 */
[----:B------:R-:W-:-:S13]  /*0070*/  ISETP.GT.OR P0, PT, R5, 0xff, P0 ;  /* 0x000000ff0500780c */ /* 0x000fda0000704670 */
[----:B------:R-:W-:Y:S05]  /*0080*/  @P0 EXIT ;  /* 0x000000000000094d */ /* 0x000fea0003800000 */
[----:B------:R-:W0:Y:S01]  /*0090*/  LDC.64 R2, c[0x0][0x380] ;  /* 0x0000e000ff027b82 */ /* 0x000e220000000a00 */
[----:B------:R-:W1:Y:S01]  /*00a0*/  LDCU.64 UR4, c[0x0][0x358] ;  /* 0x00006b00ff0477ac */ /* 0x000e620008000a00 */
[----:B0-----:R-:W-:-:S06]  /*00b0*/  IMAD.WIDE R2, R5, 0x4, R2 ;  /* 0x0000000405027825 */ /* 0x001fcc00078e0202 */
[----:B-1----:R-:W2:Y:S01]  /*00c0*/  LDG.E.CONSTANT R2, desc[UR4][R2.64] ;  /* 0x0000000402027981 */ /* 0x002ea2000c1e9900 */
[----:B------:R-:W0:Y:S01]  /*00d0*/  S2UR UR5, SR_CgaCtaId ;  /* 0x00000000000579c3 */ /* 0x000e220000008800 */
[----:B------:R-:W-:Y:S01]  /*00e0*/  SHF.R.S32.HI R0, RZ, 0x1f, R5 ;  /* 0x0000001fff007819 */ /* 0x000fe20000011405 */
[----:B------:R-:W-:-:S03]  /*00f0*/  UMOV UR4, 0x400 ;  /* 0x0000040000047882 */ /* 0x000fc60000000000 */
[----:B------:R-:W-:-:S04]  /*0100*/  LEA.HI R0, R0, R5, RZ, 0x3 ;  /* 0x0000000500007211 */ /* 0x000fc800078f18ff */
[----:B------:R-:W-:-:S05]  /*0110*/  LOP3.LUT R0, R0, 0x3ffffff8, RZ, 0xc0, !PT ;  /* 0x3ffffff800007812 */ /* 0x000fca00078ec0ff */
[----:B------:R-:W-:Y:S01]  /*0120*/  IMAD.IADD R0, R5, 0x1, -R0 ;  /* 0x0000000105007824 */ /* 0x000fe200078e0a00 */
[----:B0-----:R-:W-:-:S06]  /*0130*/  ULEA UR4, UR5, UR4, 0x18 ;  /* 0x0000000405047291 */ /* 0x001fcc000f8ec0ff */
[----:B------:R-:W-:-:S05]  /*0140*/  LEA R5, R0, UR4, 0x2 ;  /* 0x0000000400057c11 */ /* 0x000fca000f8e10ff */
[----:B--2---:R-:W-:Y:S01]  /*0150*/  STS [R5], R2 ;  /* 0x0000000205007388 */ /* 0x004fe20000000800 */
[----:B------:R-:W-:Y:S05]  /*0160*/  EXIT ;  /* 0x000000000000794d */ /* 0x000fea0003800000 */
.L_x_2:
        /* <DEDUP_REMOVED lines=9> */
.L_x_5:


//--------------------- .text._Z16copy_atom_kernelPfS_i --------------------------
	.section	.text._Z16copy_atom_kernelPfS_i,"ax",@progbits
	.align	128
        .global         _Z16copy_atom_kernelPfS_i
        .type           _Z16copy_atom_kernelPfS_i,@function
        .size           _Z16copy_atom_kernelPfS_i,(.L_x_6 - _Z16copy_atom_kernelPfS_i)
        .other          _Z16copy_atom_kernelPfS_i,@"STO_CUDA_ENTRY STV_DEFAULT"
_Z16copy_atom_kernelPfS_i:
.text._Z16copy_atom_kernelPfS_i:
        /* <DEDUP_REMOVED lines=8> */
[----:B------:R-:W0:Y:S01]  /*0080*/  LDC.64 R2, c[0x0][0x380] ;  /* 0x0000e000ff027b82 */ /* 0x000e220000000a00 */
[----:B------:R-:W1:Y:S07]  /*0090*/  LDCU.64 UR4, c[0x0][0x358] ;  /* 0x00006b00ff0477ac */ /* 0x000e6e0008000a00 */
[----:B------:R-:W2:Y:S01]  /*00a0*/  LDC.64 R4, c[0x0][0x388] ;  /* 0x0000e200ff047b82 */ /* 0x000ea20000000a00 */
[----:B0-----:R-:W-:-:S06]  /*00b0*/  IMAD.WIDE R2, R7, 0x4, R2 ;  /* 0x0000000407027825 */ /* 0x001fcc00078e0202 */
[----:B-1----:R-:W3:Y:S01]  /*00c0*/  LDG.E R3, desc[UR4][R2.64] ;  /* 0x0000000402037981 */ /* 0x002ee2000c1e1900 */
[----:B--2---:R-:W-:-:S05]  /*00d0*/  IMAD.WIDE R4, R7, 0x4, R4 ;  /* 0x0000000407047825 */ /* 0x004fca00078e0204 */
[----:B---3--:R-:W-:Y:S01]  /*00e0*/  STG.E desc[UR4][R4.64], R3 ;  /* 0x0000000304007986 */ /* 0x008fe2000c101904 */
[----:B------:R-:W-:Y:S05]  /*00f0*/  EXIT ;  /* 0x000000000000794d */ /* 0x000fea0003800000 */
.L_x_3:
        /* <DEDUP_REMOVED lines=16> */
.L_x_6:


//--------------------- .nv.shared._Z21optimized_copy_kernelPfS_i --------------------------
	.section	.nv.shared._Z21optimized_copy_kernelPfS_i,"aw",@nobits
	.sectionflags	@""
	.align	16
	.zero		1024


//--------------------- .nv.shared.reserved.0     --------------------------
	.section	.nv.shared.reserved.0,"aw",@nobits
	.weak		__nv_reservedSMEM_offset_0_alias
	.size		__nv_reservedSMEM_offset_0_alias, 0, 64
	.other		__nv_reservedSMEM_offset_0_alias,@"STO_CUDA_RESERVED_SHARED STV_DEFAULT"
__nv_reservedSMEM_offset_0_alias:
	.zero		0
	.zero		64


//--------------------- .nv.shared._Z17tiled_copy_kernelPfS_i --------------------------
	.section	.nv.shared._Z17tiled_copy_kernelPfS_i,"aw",@nobits
	.sectionflags	@""
	.align	16
	.zero		1024


//--------------------- .nv.shared._Z16copy_atom_kernelPfS_i --------------------------
	.section	.nv.shared._Z16copy_atom_kernelPfS_i,"aw",@nobits
	.sectionflags	@""
	.align	16
	.zero		1024


//--------------------- .nv.constant0._Z21optimized_copy_kernelPfS_i --------------------------
	.section	.nv.constant0._Z21optimized_copy_kernelPfS_i,"a",@progbits
	.sectionflags	@""
	.align	4
.nv.constant0._Z21optimized_copy_kernelPfS_i:
	.zero		916


//--------------------- .nv.constant0._Z17tiled_copy_kernelPfS_i --------------------------
	.section	.nv.constant0._Z17tiled_copy_kernelPfS_i,"a",@progbits
	.sectionflags	@""
	.align	4
.nv.constant0._Z17tiled_copy_kernelPfS_i:
	.zero		916


//--------------------- .nv.constant0._Z16copy_atom_kernelPfS_i --------------------------
	.section	.nv.constant0._Z16copy_atom_kernelPfS_i,"a",@progbits
	.sectionflags	@""
	.align	4
.nv.constant0._Z16copy_atom_kernelPfS_i:
	.zero		916


//--------------------- SYMBOLS --------------------------

	.type		.nv.reservedSmem.offset0,@object
	.size		.nv.reservedSmem.offset0,0x4
	.type		.nv.reservedSmem.cap,@object
	.size		.nv.reservedSmem.cap,0x4
